	.headerflags	@"EF_CUDA_TEXMODE_UNIFIED EF_CUDA_64BIT_ADDRESS EF_CUDA_ACCELERATORS EF_CUDA_SM90 EF_CUDA_VIRTUAL_SM(EF_CUDA_SM90)"
	.elftype	@"ET_EXEC"


//--------------------- .nv.info                  --------------------------
	.section	.nv.info,"",@"SHT_CUDA_INFO"
	.align	4


	//----- nvinfo : EIATTR_REGCOUNT
	.align		4
        /*0000*/ 	.byte	0x04, 0x2f
        /*0002*/ 	.short	(.L_1 - .L_0)
	.align		4
.L_0:
        /*0004*/ 	.word	index@(triton_poi_fused_convolution_0)
        /*0008*/ 	.word	0x0000000c


	//----- nvinfo : EIATTR_MIN_STACK_SIZE
	.align		4
.L_1:
        /*000c*/ 	.byte	0x04, 0x12
        /*000e*/ 	.short	(.L_3 - .L_2)
	.align		4
.L_2:
        /*0010*/ 	.word	index@(triton_poi_fused_convolution_0)
        /*0014*/ 	.word	0x00000000


	//----- nvinfo : EIATTR_FRAME_SIZE
	.align		4
.L_3:
        /*0018*/ 	.byte	0x04, 0x11
        /*001a*/ 	.short	(.L_5 - .L_4)
	.align		4
.L_4:
        /*001c*/ 	.word	index@(triton_poi_fused_convolution_0)
        /*0020*/ 	.word	0x00000000


	//----- nvinfo : EIATTR_MIN_STACK_SIZE
	.align		4
.L_5:
        /*0024*/ 	.byte	0x04, 0x12
        /*0026*/ 	.short	(.L_7 - .L_6)
	.align		4
.L_6:
        /*0028*/ 	.word	index@(triton_poi_fused_convolution_0)
        /*002c*/ 	.word	0x00000000
.L_7:


//--------------------- .nv.info.triton_poi_fused_convolution_0 --------------------------
	.section	.nv.info.triton_poi_fused_convolution_0,"",@"SHT_CUDA_INFO"
	.sectionflags	@""
	.align	4


	//----- nvinfo : EIATTR_CUDA_API_VERSION
	.align		4
        /*0000*/ 	.byte	0x04, 0x37
        /*0002*/ 	.short	(.L_9 - .L_8)
.L_8:
        /*0004*/ 	.word	0x0000007c


	//----- nvinfo : EIATTR_KPARAM_INFO
	.align		4
.L_9:
        /*0008*/ 	.byte	0x04, 0x17
        /*000a*/ 	.short	(.L_11 - .L_10)
.L_10:
        /*000c*/ 	.word	0x00000000
        /*0010*/ 	.short	0x0002
        /*0012*/ 	.short	0x0010
        /*0014*/ 	.byte	0x00, 0xf0, 0x11, 0x00


	//----- nvinfo : EIATTR_KPARAM_INFO
	.align		4
.L_11:
        /*0018*/ 	.byte	0x04, 0x17
        /*001a*/ 	.short	(.L_13 - .L_12)
.L_12:
        /*001c*/ 	.word	0x00000000
        /*0020*/ 	.short	0x0001
        /*0022*/ 	.short	0x0008
        /*0024*/ 	.byte	0x00, 0xf4, 0x21, 0x00


	//----- nvinfo : EIATTR_KPARAM_INFO
	.align		4
.L_13:
        /*0028*/ 	.byte	0x04, 0x17
        /*002a*/ 	.short	(.L_15 - .L_14)
.L_14:
        /*002c*/ 	.word	0x00000000
        /*0030*/ 	.short	0x0000
        /*0032*/ 	.short	0x0000
        /*0034*/ 	.byte	0x00, 0xf4, 0x21, 0x00


	//----- nvinfo : EIATTR_SPARSE_MMA_MASK
	.align		4
.L_15:
        /*0038*/ 	.byte	0x03, 0x50
        /*003a*/ 	.short	0x0000


	//----- nvinfo : EIATTR_MAXREG_COUNT
	.align		4
        /*003c*/ 	.byte	0x03, 0x1b
        /*003e*/ 	.short	0x00ff


	//----- nvinfo : EIATTR_EXIT_INSTR_OFFSETS
	.align		4
        /*0040*/ 	.byte	0x04, 0x1c
        /*0042*/ 	.short	(.L_17 - .L_16)


	//   ....[0]....
.L_16:
        /*0044*/ 	.word	0x00000160


	//   ....[1]....
        /*0048*/ 	.word	0x00000180


	//----- nvinfo : EIATTR_REQNTID
	.align		4
.L_17:
        /*004c*/ 	.byte	0x04, 0x10
        /*004e*/ 	.short	(.L_19 - .L_18)
.L_18:
        /*0050*/ 	.word	0x00000080
        /*0054*/ 	.word	0x00000001
        /*0058*/ 	.word	0x00000001


	//----- nvinfo : EIATTR_CBANK_PARAM_SIZE
	.align		4
.L_19:
        /*005c*/ 	.byte	0x03, 0x19
        /*005e*/ 	.short	0x0014


	//----- nvinfo : EIATTR_PARAM_CBANK
	.align		4
        /*0060*/ 	.byte	0x04, 0x0a
        /*0062*/ 	.short	(.L_21 - .L_20)
	.align		4
.L_20:
        /*0064*/ 	.word	index@(.nv.constant0.triton_poi_fused_convolution_0)
        /*0068*/ 	.short	0x0210
        /*006a*/ 	.short	0x0014


	//----- nvinfo : EIATTR_SW_WAR
	.align		4
.L_21:
        /*006c*/ 	.byte	0x04, 0x36
        /*006e*/ 	.short	(.L_23 - .L_22)
.L_22:
        /*0070*/ 	.word	0x00000008
.L_23:


//--------------------- .nv.callgraph             --------------------------
	.section	.nv.callgraph,"",@"SHT_CUDA_CALLGRAPH"
	.align	4
	.sectionentsize	8
	.align		4
        /*0000*/ 	.word	0x00000000
	.align		4
        /*0004*/ 	.word	0xffffffff
	.align		4
        /*0008*/ 	.word	0x00000000
	.align		4
        /*000c*/ 	.word	0xfffffffe
	.align		4
        /*0010*/ 	.word	0x00000000
	.align		4
        /*0014*/ 	.word	0xfffffffd
	.align		4
        /*0018*/ 	.word	0x00000000
	.align		4
        /*001c*/ 	.word	0xfffffffc


//--------------------- .text.triton_poi_fused_convolution_0 --------------------------
	.section	.text.triton_poi_fused_convolution_0,"ax",@progbits
	.align	128
        .global         triton_poi_fused_convolution_0
        .type           triton_poi_fused_convolution_0,@function
        .size           triton_poi_fused_convolution_0,(.L_x_1 - triton_poi_fused_convolution_0)
        .other          triton_poi_fused_convolution_0,@"STO_CUDA_ENTRY STV_DEFAULT"
triton_poi_fused_convolution_0:
.text.triton_poi_fused_convolution_0:
[----:B------:R-:W0:Y:S02]  /*0000*/  LDC R1, c[0x0][0x28] ;  /* 0x00000a00ff017b82 */ /* 0x000e240000000800 */
[----:B------:R-:W1:Y:S01]  /*0010*/  S2R R0, SR_TID.X ;  /* 0x0000000000007919 */ /* 0x000e620000002100 */
[----:B------:R-:W2:Y:S01]  /*0020*/  LDC.64 R2, c[0x0][0x210] ;  /* 0x00008400ff027b82 */ /* 0x000ea20000000a00 */
[----:B------:R-:W-:Y:S01]  /*0030*/  ULDC.64 UR4, c[0x0][0x208] ;  /* 0x0000820000047ab9 */ /* 0x000fe20000000a00 */
[----:B------:R-:W3:Y:S06]  /*0040*/  S2R R7, SR_CTAID.X ;  /* 0x0000000000077919 */ /* 0x000eec0000002500 */
[----:B------:R-:W4:Y:S01]  /*0050*/  LDC.64 R4, c[0x0][0x218] ;  /* 0x00008600ff047b82 */ /* 0x000f220000000a00 */
[----:B-1----:R-:W-:-:S05]  /*0060*/  LOP3.LUT R0, R0, 0x7f, RZ, 0xc0, !PT ;  /* 0x0000007f00007812 */ /* 0x002fca00078ec0ff */
[----:B---3--:R-:W-:-:S04]  /*0070*/  IMAD R7, R7, 0x80, R0 ;  /* 0x0000008007077824 */ /* 0x008fc800078e0200 */
[C---:B------:R-:W-:Y:S01]  /*0080*/  IMAD.HI R0, R7.reuse, 0x1948b0fd, RZ ;  /* 0x1948b0fd07007827 */ /* 0x040fe200078e02ff */
[----:B------:R-:W-:-:S03]  /*0090*/  ISETP.GE.AND P0, PT, R7, 0x510, PT ;  /* 0x000005100700780c */ /* 0x000fc60003f06270 */
[----:B--2---:R-:W-:Y:S01]  /*00a0*/  IMAD.WIDE R2, R7, 0x4, R2 ;  /* 0x0000000407027825 */ /* 0x004fe200078e0202 */
[----:B------:R-:W-:-:S03]  /*00b0*/  SHF.R.U32.HI R9, RZ, 0x1f, R0 ;  /* 0x0000001fff097819 */ /* 0x000fc60000011600 */
[----:B------:R-:W-:Y:S01]  /*00c0*/  IMAD.MOV.U32 R7, RZ, RZ, RZ ;  /* 0x000000ffff077224 */ /* 0x000fe200078e00ff */
[----:B------:R-:W-:-:S04]  /*00d0*/  LEA.HI.SX32 R9, R0, R9, 0x1d ;  /* 0x0000000900097211 */ /* 0x000fc800078feaff */
[----:B------:R-:W-:-:S04]  /*00e0*/  LEA.HI R0, R9, R9, RZ, 0x2 ;  /* 0x0000000909007211 */ /* 0x000fc800078f10ff */
[----:B------:R-:W-:-:S05]  /*00f0*/  LOP3.LUT R0, R0, 0xfffffffc, RZ, 0xc0, !PT ;  /* 0xfffffffc00007812 */ /* 0x000fca00078ec0ff */
[----:B------:R-:W-:Y:S01]  /*0100*/  IMAD.IADD R9, R9, 0x1, -R0 ;  /* 0x0000000109097824 */ /* 0x000fe200078e0a00 */
[----:B------:R-:W-:-:S03]  /*0110*/  HFMA2.MMA R0, -RZ, RZ, 0, 0 ;  /* 0x00000000ff007435 */ /* 0x000fc600000001ff */
[----:B----4-:R-:W-:-:S05]  /*0120*/  IMAD.WIDE R4, R9, 0x4, R4 ;  /* 0x0000000409047825 */ /* 0x010fca00078e0204 */
[----:B------:R-:W2:Y:S04]  /*0130*/  @!P0 LDG.E.EL R7, desc[UR4][R4.64] ;  /* 0x0000000404078981 */ /* 0x000ea8000c2e1900 */
[----:B------:R-:W2:Y:S02]  /*0140*/  @!P0 LDG.E R0, desc[UR4][R2.64] ;  /* 0x0000000402008981 */ /* 0x000ea4000c1e1900 */
[----:B--2---:R-:W-:Y:S01]  /*0150*/  FADD R7, R7, R0 ;  /* 0x0000000007077221 */ /* 0x004fe20000000000 */
[----:B------:R-:W-:Y:S06]  /*0160*/  @P0 EXIT ;  /* 0x000000000000094d */ /* 0x000fec0003800000 */
[----:B------:R-:W-:Y:S01]  /*0170*/  STG.E desc[UR4][R2.64], R7 ;  /* 0x0000000702007986 */ /* 0x000fe2000c101904 */
[----:B------:R-:W-:Y:S05]  /*0180*/  EXIT ;  /* 0x000000000000794d */ /* 0x000fea0003800000 */
.L_x_0:
[----:B------:R-:W-:-:S00]  /*0190*/  BRA `(.L_x_0) ;  /* 0xfffffffc00fc7947 */ /* 0x000fc0000383ffff */
[----:B------:R-:W-:-:S00]  /*01a0*/  NOP ;  /* 0x0000000000007918 */ /* 0x000fc00000000000 */
        /* <DEDUP_REMOVED lines=13> */
.L_x_1:


//--------------------- .nv.constant0.triton_poi_fused_convolution_0 --------------------------
	.section	.nv.constant0.triton_poi_fused_convolution_0,"a",@progbits
	.sectionflags	@""
	.align	4
.nv.constant0.triton_poi_fused_convolution_0:
	.zero		548
